//
// Generated by NVIDIA NVVM Compiler
//
// Compiler Build ID: CL-36424714
// Cuda compilation tools, release 13.0, V13.0.88
// Based on NVVM 20.0.0
//

.version 9.0
.target sm_100
.address_size 64

	// .globl	_Z10printArrayPij
.extern .func  (.param .b32 func_retval0) vprintf
(
	.param .b64 vprintf_param_0,
	.param .b64 vprintf_param_1
)
;
.global .align 1 .b8 $str[32] = {84, 104, 114, 101, 97, 100, 32, 103, 105, 100, 32, 37, 100, 32, 97, 114, 114, 97, 121, 32, 101, 108, 101, 109, 101, 110, 116, 32, 37, 100, 10};

.visible .entry _Z10printArrayPij(
	.param .u64 .ptr .align 1 _Z10printArrayPij_param_0,
	.param .u32 _Z10printArrayPij_param_1
)
{
	.local .align 8 .b8 	__local_depot0[8];
	.reg .b64 	%SP;
	.reg .b64 	%SPL;
	.reg .pred 	%p<2>;
	.reg .b32 	%r<21>;
	.reg .b64 	%rd<9>;

	mov.u64 	%SPL, __local_depot0;
	cvta.local.u64 	%SP, %SPL;
	ld.param.u64 	%rd1, [_Z10printArrayPij_param_0];
	ld.param.u32 	%r2, [_Z10printArrayPij_param_1];
	mov.u32 	%r3, %ntid.x;
	mov.u32 	%r4, %ntid.y;
	mov.u32 	%r5, %ntid.z;
	mov.u32 	%r6, %ctaid.z;
	mov.u32 	%r7, %nctaid.y;
	mov.u32 	%r8, %nctaid.x;
	mov.u32 	%r9, %ctaid.y;
	mov.u32 	%r10, %ctaid.x;
	mad.lo.s32 	%r11, %r6, %r7, %r9;
	mad.lo.s32 	%r12, %r11, %r8, %r10;
	mov.u32 	%r13, %tid.z;
	mov.u32 	%r14, %tid.y;
	mov.u32 	%r15, %tid.x;
	mad.lo.s32 	%r16, %r12, %r5, %r13;
	mad.lo.s32 	%r17, %r16, %r4, %r14;
	mad.lo.s32 	%r1, %r17, %r3, %r15;
	setp.ge.u32 	%p1, %r1, %r2;
	@%p1 bra 	$L__BB0_2;
	add.u64 	%rd2, %SP, 0;
	add.u64 	%rd3, %SPL, 0;
	cvta.to.global.u64 	%rd4, %rd1;
	mul.wide.s32 	%rd5, %r1, 4;
	add.s64 	%rd6, %rd4, %rd5;
	ld.global.u32 	%r18, [%rd6];
	st.local.v2.u32 	[%rd3], {%r1, %r18};
	mov.u64 	%rd7, $str;
	cvta.global.u64 	%rd8, %rd7;
	{ // callseq 0, 0
	.param .b64 param0;
	st.param.b64 	[param0], %rd8;
	.param .b64 param1;
	st.param.b64 	[param1], %rd2;
	.param .b32 retval0;
	call.uni (retval0), 
	vprintf, 
	(
	param0, 
	param1
	);
	ld.param.b32 	%r19, [retval0];
	} // callseq 0
$L__BB0_2:
	ret;

}


// ===== COMPILED SASS (sm_100) =====

	.target	sm_100

	.elftype	@"ET_EXEC"


//--------------------- .note.nv.tkinfo           --------------------------
	.section	.note.nv.tkinfo,"",@"SHT_NOTE"
	.sectionflags	@"SHF_NOTE_NV_TKINFO"
	.tkinfo
        /*0018*/ 	.word	0x00000002
        /*0030*/ 	.string	""
        /*0030*/ 	.string	"ptxas"
        /*0030*/ 	.string	"Cuda compilation tools, release 13.0, V13.0.88"
        /*0030*/ 	.string	"Build cuda_13.0.r13.0/compiler.36424714_0"
        /*0030*/ 	.string	"-arch sm_100 -m 64 "



//--------------------- .note.nv.cuinfo           --------------------------
	.section	.note.nv.cuinfo,"",@"SHT_NOTE"
	.sectionflags	@"SHF_NOTE_NV_CUINFO"
        /*0018*/ 	.short	0x0002
        /*001a*/ 	.short	0x0064
        /*001c*/ 	.short	0x0082
	.zero		2


//--------------------- .nv.info                  --------------------------
	.section	.nv.info,"",@"SHT_CUDA_INFO"
	.align	4


	//----- nvinfo : EIATTR_REGCOUNT
	.align		4
        /*0000*/ 	.byte	0x04, 0x2f
        /*0002*/ 	.short	(.L_2 - .L_1)
	.align		4
.L_1:
        /*0004*/ 	.word	index@(_Z10printArrayPij)
        /*0008*/ 	.word	0x00000018


	//----- nvinfo : EIATTR_FRAME_SIZE
	.align		4
.L_2:
        /*000c*/ 	.byte	0x04, 0x11
        /*000e*/ 	.short	(.L_4 - .L_3)
	.align		4
.L_3:
        /*0010*/ 	.word	index@(_Z10printArrayPij)
        /*0014*/ 	.word	0x00000008


	//----- nvinfo : EIATTR_MIN_STACK_SIZE
	.align		4
.L_4:
        /*0018*/ 	.byte	0x04, 0x12
        /*001a*/ 	.short	(.L_6 - .L_5)
	.align		4
.L_5:
        /*001c*/ 	.word	index@(_Z10printArrayPij)
        /*0020*/ 	.word	0x00000008
.L_6:


//--------------------- .nv.compat                --------------------------
	.section	.nv.compat,"",@"SHT_CUDA_COMPAT_INFO"
	.align	4
        /*0000*/ 	.byte	0x02, 0x09, 0x00, 0x00, 0x02, 0x02, 0x01, 0x00, 0x02, 0x05, 0x05, 0x00, 0x03, 0x07, 0x01, 0x01
        /*0010*/ 	.byte	0x02, 0x03, 0x00, 0x00, 0x02, 0x06, 0x01, 0x00, 0x04, 0x0b, 0x08, 0x00, 0x09, 0x00, 0x00, 0x00
        /*0020*/ 	.byte	0x00, 0x00, 0x00, 0x00


//--------------------- .nv.info._Z10printArrayPij --------------------------
	.section	.nv.info._Z10printArrayPij,"",@"SHT_CUDA_INFO"
	.sectionflags	@""
	.align	4


	//----- nvinfo : EIATTR_CUDA_API_VERSION
	.align		4
        /*0000*/ 	.byte	0x04, 0x37
        /*0002*/ 	.short	(.L_8 - .L_7)
.L_7:
        /*0004*/ 	.word	0x00000082


	//----- nvinfo : EIATTR_KPARAM_INFO
	.align		4
.L_8:
        /*0008*/ 	.byte	0x04, 0x17
        /*000a*/ 	.short	(.L_10 - .L_9)
.L_9:
        /*000c*/ 	.word	0x00000000
        /*0010*/ 	.short	0x0001
        /*0012*/ 	.short	0x0008
        /*0014*/ 	.byte	0x00, 0xf0, 0x11, 0x00


	//----- nvinfo : EIATTR_KPARAM_INFO
	.align		4
.L_10:
        /*0018*/ 	.byte	0x04, 0x17
        /*001a*/ 	.short	(.L_12 - .L_11)
.L_11:
        /*001c*/ 	.word	0x00000000
        /*0020*/ 	.short	0x0000
        /*0022*/ 	.short	0x0000
        /*0024*/ 	.byte	0x00, 0xf5, 0x21, 0x00


	//----- nvinfo : EIATTR_SPARSE_MMA_MASK
	.align		4
.L_12:
        /*0028*/ 	.byte	0x03, 0x50
        /*002a*/ 	.short	0x0000


	//----- nvinfo : EIATTR_MAXREG_COUNT
	.align		4
        /*002c*/ 	.byte	0x03, 0x1b
        /*002e*/ 	.short	0x00ff


	//----- nvinfo : EIATTR_EXTERNS
	.align		4
        /*0030*/ 	.byte	0x04, 0x0f
        /*0032*/ 	.short	(.L_14 - .L_13)


	//   ....[0]....
	.align		4
.L_13:
        /*0034*/ 	.word	index@(vprintf)


	//----- nvinfo : EIATTR_MERCURY_ISA_VERSION
	.align		4
.L_14:
        /*0038*/ 	.byte	0x03, 0x5f
        /*003a*/ 	.short	0x0101


	//----- nvinfo : EIATTR_VRC_CTA_INIT_COUNT
	.align		4
        /*003c*/ 	.byte	0x02, 0x4a
	.zero		1
	.zero		1


	//----- nvinfo : EIATTR_SYSCALL_OFFSETS
	.align		4
        /*0040*/ 	.byte	0x04, 0x46
        /*0042*/ 	.short	(.L_16 - .L_15)


	//   ....[0]....
.L_15:
        /*0044*/ 	.word	0x00000240


	//----- nvinfo : EIATTR_EXIT_INSTR_OFFSETS
	.align		4
.L_16:
        /*0048*/ 	.byte	0x04, 0x1c
        /*004a*/ 	.short	(.L_18 - .L_17)


	//   ....[0]....
.L_17:
        /*004c*/ 	.word	0x00000180


	//   ....[1]....
        /*0050*/ 	.word	0x00000250


	//----- nvinfo : EIATTR_CRS_STACK_SIZE
	.align		4
.L_18:
        /*0054*/ 	.byte	0x04, 0x1e
        /*0056*/ 	.short	(.L_20 - .L_19)
.L_19:
        /*0058*/ 	.word	0x00000000


	//----- nvinfo : EIATTR_CBANK_PARAM_SIZE
	.align		4
.L_20:
        /*005c*/ 	.byte	0x03, 0x19
        /*005e*/ 	.short	0x000c


	//----- nvinfo : EIATTR_PARAM_CBANK
	.align		4
        /*0060*/ 	.byte	0x04, 0x0a
        /*0062*/ 	.short	(.L_22 - .L_21)
	.align		4
.L_21:
        /*0064*/ 	.word	index@(.nv.constant0._Z10printArrayPij)
        /*0068*/ 	.short	0x0380
        /*006a*/ 	.short	0x000c


	//----- nvinfo : EIATTR_SW_WAR
	.align		4
.L_22:
        /*006c*/ 	.byte	0x04, 0x36
        /*006e*/ 	.short	(.L_24 - .L_23)
.L_23:
        /*0070*/ 	.word	0x00000008
.L_24:


//--------------------- .nv.callgraph             --------------------------
	.section	.nv.callgraph,"",@"SHT_CUDA_CALLGRAPH"
	.align	4
	.sectionentsize	8
	.align		4
        /*0000*/ 	.word	0x00000000
	.align		4
        /*0004*/ 	.word	0xffffffff
	.align		4
        /*0008*/ 	.word	index@(_Z10printArrayPij)
	.align		4
        /*000c*/ 	.word	index@(vprintf)
	.align		4
        /*0010*/ 	.word	0x00000000
	.align		4
        /*0014*/ 	.word	0xfffffffe
	.align		4
        /*0018*/ 	.word	0x00000000
	.align		4
        /*001c*/ 	.word	0xfffffffd
	.align		4
        /*0020*/ 	.word	0x00000000
	.align		4
        /*0024*/ 	.word	0xfffffffc


//--------------------- .nv.constant4             --------------------------
	.section	.nv.constant4,"a",@progbits
	.align	8
	.align		8
.nv.constant4:
        /*0000*/ 	.dword	vprintf
	.align		8
        /*0008*/ 	.dword	$str


//--------------------- .text._Z10printArrayPij   --------------------------
	.section	.text._Z10printArrayPij,"ax",@progbits
	.align	128
        .global         _Z10printArrayPij
        .type           _Z10printArrayPij,@function
        .size           _Z10printArrayPij,(.L_x_2 - _Z10printArrayPij)
        .other          _Z10printArrayPij,@"STO_CUDA_ENTRY STV_DEFAULT"
_Z10printArrayPij:
.text._Z10printArrayPij:
[----:B------:R-:W0:Y:S01]  /*0000*/  LDC R1, c[0x0][0x37c] ;  /* 0x0000df00ff017b82 */ /* 0x000e220000000800 */
[----:B------:R-:W1:Y:S07]  /*0010*/  S2R R3, SR_CTAID.X ;  /* 0x0000000000037919 */ /* 0x000e6e0000002500 */
[----:B------:R-:W-:Y:S01]  /*0020*/  S2UR UR4, SR_CTAID.Z ;  /* 0x00000000000479c3 */ /* 0x000fe20000002700 */
[----:B------:R-:W2:Y:S01]  /*0030*/  LDCU UR7, c[0x0][0x2fc] ;  /* 0x00005f80ff0777ac */ /* 0x000ea20008000800 */
[----:B0-----:R-:W-:Y:S01]  /*0040*/  IADD3 R1, PT, PT, R1, -0x8, RZ ;  /* 0xfffffff801017810 */ /* 0x001fe20007ffe0ff */
[----:B------:R-:W0:Y:S01]  /*0050*/  S2R R5, SR_TID.Z ;  /* 0x0000000000057919 */ /* 0x000e220000002300 */
[----:B------:R-:W3:Y:S01]  /*0060*/  LDCU UR8, c[0x0][0x360] ;  /* 0x00006c00ff0877ac */ /* 0x000ee20008000800 */
[----:B------:R-:W4:Y:S03]  /*0070*/  S2R R7, SR_TID.Y ;  /* 0x0000000000077919 */ /* 0x000f260000002200 */
[----:B------:R-:W5:Y:S01]  /*0080*/  S2UR UR6, SR_CTAID.Y ;  /* 0x00000000000679c3 */ /* 0x000f620000002600 */
[----:B------:R-:W4:Y:S01]  /*0090*/  LDCU UR9, c[0x0][0x364] ;  /* 0x00006c80ff0977ac */ /* 0x000f220008000800 */
[----:B------:R-:W3:Y:S01]  /*00a0*/  S2R R9, SR_TID.X ;  /* 0x0000000000097919 */ /* 0x000ee20000002100 */
[----:B------:R-:W0:Y:S01]  /*00b0*/  LDCU UR10, c[0x0][0x368] ;  /* 0x00006d00ff0a77ac */ /* 0x000e220008000800 */
[----:B------:R-:W5:Y:S04]  /*00c0*/  LDCU UR5, c[0x0][0x374] ;  /* 0x00006e80ff0577ac */ /* 0x000f680008000800 */
[----:B------:R-:W1:Y:S01]  /*00d0*/  LDC R0, c[0x0][0x370] ;  /* 0x0000dc00ff007b82 */ /* 0x000e620000000800 */
[----:B-----5:R-:W-:Y:S01]  /*00e0*/  UIMAD UR4, UR4, UR5, UR6 ;  /* 0x00000005040472a4 */ /* 0x020fe2000f8e0206 */
[----:B------:R-:W5:Y:S05]  /*00f0*/  LDCU UR5, c[0x0][0x388] ;  /* 0x00007100ff0577ac */ /* 0x000f6a0008000800 */
[----:B-1----:R-:W-:-:S04]  /*0100*/  IMAD R0, R0, UR4, R3 ;  /* 0x0000000400007c24 */ /* 0x002fc8000f8e0203 */
[----:B0-----:R-:W-:Y:S01]  /*0110*/  IMAD R0, R0, UR10, R5 ;  /* 0x0000000a00007c24 */ /* 0x001fe2000f8e0205 */
[----:B------:R-:W0:Y:S03]  /*0120*/  LDCU UR4, c[0x0][0x2f8] ;  /* 0x00005f00ff0477ac */ /* 0x000e260008000800 */
[----:B----4-:R-:W-:-:S04]  /*0130*/  IMAD R0, R0, UR9, R7 ;  /* 0x0000000900007c24 */ /* 0x010fc8000f8e0207 */
[----:B---3--:R-:W-:-:S05]  /*0140*/  IMAD R2, R0, UR8, R9 ;  /* 0x0000000800027c24 */ /* 0x008fca000f8e0209 */
[----:B-----5:R-:W-:Y:S02]  /*0150*/  ISETP.GE.U32.AND P0, PT, R2, UR5, PT ;  /* 0x0000000502007c0c */ /* 0x020fe4000bf06070 */
[----:B0-----:R-:W-:-:S04]  /*0160*/  IADD3 R6, P1, PT, R1, UR4, RZ ;  /* 0x0000000401067c10 */ /* 0x001fc8000ff3e0ff */
[----:B--2---:R-:W-:-:S07]  /*0170*/  IADD3.X R7, PT, PT, RZ, UR7, RZ, P1, !PT ;  /* 0x00000007ff077c10 */ /* 0x004fce0008ffe4ff */
[----:B------:R-:W-:Y:S05]  /*0180*/  @P0 EXIT ;  /* 0x000000000000094d */ /* 0x000fea0003800000 */
[----:B------:R-:W0:Y:S01]  /*0190*/  LDC.64 R8, c[0x0][0x380] ;  /* 0x0000e000ff087b82 */ /* 0x000e220000000a00 */
[----:B------:R-:W1:Y:S01]  /*01a0*/  LDCU.64 UR4, c[0x0][0x358] ;  /* 0x00006b00ff0477ac */ /* 0x000e620008000a00 */
[----:B0-----:R-:W-:-:S05]  /*01b0*/  IMAD.WIDE R8, R2, 0x4, R8 ;  /* 0x0000000402087825 */ /* 0x001fca00078e0208 */
[----:B-1----:R-:W2:Y:S01]  /*01c0*/  LDG.E R3, desc[UR4][R8.64] ;  /* 0x0000000408037981 */ /* 0x002ea2000c1e1900 */
[----:B------:R-:W-:Y:S01]  /*01d0*/  MOV R0, 0x0 ;  /* 0x0000000000007802 */ /* 0x000fe20000000f00 */
[----:B------:R-:W0:Y:S03]  /*01e0*/  LDCU.64 UR4, c[0x4][0x8] ;  /* 0x01000100ff0477ac */ /* 0x000e260008000a00 */
[----:B------:R1:W3:Y:S01]  /*01f0*/  LDC.64 R10, c[0x4][R0] ;  /* 0x01000000000a7b82 */ /* 0x0002e20000000a00 */
[----:B0-----:R-:W-:Y:S02]  /*0200*/  MOV R4, UR4 ;  /* 0x0000000400047c02 */ /* 0x001fe40008000f00 */
[----:B------:R-:W-:Y:S01]  /*0210*/  MOV R5, UR5 ;  /* 0x0000000500057c02 */ /* 0x000fe20008000f00 */
[----:B--23--:R1:W-:Y:S06]  /*0220*/  STL.64 [R1], R2 ;  /* 0x0000000201007387 */ /* 0x00c3ec0000100a00 */
[----:B------:R-:W-:-:S07]  /*0230*/  LEPC R20, `(.L_x_0) ;  /* 0x000000001014794e */ /* 0x000fce0000000000 */
[----:B-1----:R-:W-:Y:S05]  /*0240*/  CALL.ABS.NOINC R10 ;  /* 0x000000000a007343 */ /* 0x002fea0003c00000 */
.L_x_0:
[----:B------:R-:W-:Y:S05]  /*0250*/  EXIT ;  /* 0x000000000000794d */ /* 0x000fea0003800000 */
.L_x_1:
[----:B------:R-:W-:-:S00]  /*0260*/  BRA `(.L_x_1) ;  /* 0xfffffffc00fc7947 */ /* 0x000fc0000383ffff */
[----:B------:R-:W-:-:S00]  /*0270*/  NOP ;  /* 0x0000000000007918 */ /* 0x000fc00000000000 */
        /* <DEDUP_REMOVED lines=8> */
.L_x_2:


//--------------------- .nv.global.init           --------------------------
	.section	.nv.global.init,"aw",@progbits
.nv.global.init:
	.type		$str,@object
	.size		$str,(.L_0 - $str)
$str:
        /*0000*/ 	.byte	0x54, 0x68, 0x72, 0x65, 0x61, 0x64, 0x20, 0x67, 0x69, 0x64, 0x20, 0x25, 0x64, 0x20, 0x61, 0x72
        /*0010*/ 	.byte	0x72, 0x61, 0x79, 0x20, 0x65, 0x6c, 0x65, 0x6d, 0x65, 0x6e, 0x74, 0x20, 0x25, 0x64, 0x0a, 0x00
.L_0:


//--------------------- .nv.shared.reserved.0     --------------------------
	.section	.nv.shared.reserved.0,"aw",@nobits
	.weak		__nv_reservedSMEM_offset_0_alias
	.size		__nv_reservedSMEM_offset_0_alias, 0, 64
	.other		__nv_reservedSMEM_offset_0_alias,@"STO_CUDA_RESERVED_SHARED STV_DEFAULT"
__nv_reservedSMEM_offset_0_alias:
	.zero		0
	.zero		64


//--------------------- .nv.constant0._Z10printArrayPij --------------------------
	.section	.nv.constant0._Z10printArrayPij,"a",@progbits
	.sectionflags	@""
	.align	4
.nv.constant0._Z10printArrayPij:
	.zero		908


//--------------------- SYMBOLS --------------------------

	.type		.nv.reservedSmem.offset0,@object
	.size		.nv.reservedSmem.offset0,0x4
	.type		vprintf,@function
